	.headerflags	@"EF_CUDA_TEXMODE_UNIFIED EF_CUDA_64BIT_ADDRESS EF_CUDA_ACCELERATORS EF_CUDA_SM90 EF_CUDA_VIRTUAL_SM(EF_CUDA_SM90)"
	.elftype	@"ET_EXEC"


//--------------------- .nv.info                  --------------------------
	.section	.nv.info,"",@"SHT_CUDA_INFO"
	.align	4


	//----- nvinfo : EIATTR_REGCOUNT
	.align		4
        /*0000*/ 	.byte	0x04, 0x2f
        /*0002*/ 	.short	(.L_3 - .L_2)
	.align		4
.L_2:
        /*0004*/ 	.word	index@(triton_poi_fused__native_batch_norm_legit_no_training_relu_8)
        /*0008*/ 	.word	0x00000018


	//----- nvinfo : EIATTR_MIN_STACK_SIZE
	.align		4
.L_3:
        /*000c*/ 	.byte	0x04, 0x12
        /*000e*/ 	.short	(.L_5 - .L_4)
	.align		4
.L_4:
        /*0010*/ 	.word	index@(triton_poi_fused__native_batch_norm_legit_no_training_relu_8)
        /*0014*/ 	.word	0x00000000


	//----- nvinfo : EIATTR_FRAME_SIZE
	.align		4
.L_5:
        /*0018*/ 	.byte	0x04, 0x11
        /*001a*/ 	.short	(.L_7 - .L_6)
	.align		4
.L_6:
        /*001c*/ 	.word	index@(triton_poi_fused__native_batch_norm_legit_no_training_relu_8)
        /*0020*/ 	.word	0x00000000


	//----- nvinfo : EIATTR_MIN_STACK_SIZE
	.align		4
.L_7:
        /*0024*/ 	.byte	0x04, 0x12
        /*0026*/ 	.short	(.L_9 - .L_8)
	.align		4
.L_8:
        /*0028*/ 	.word	index@(triton_poi_fused__native_batch_norm_legit_no_training_relu_8)
        /*002c*/ 	.word	0x00000000
.L_9:


//--------------------- .nv.info.triton_poi_fused__native_batch_norm_legit_no_training_relu_8 --------------------------
	.section	.nv.info.triton_poi_fused__native_batch_norm_legit_no_training_relu_8,"",@"SHT_CUDA_INFO"
	.sectionflags	@""
	.align	4


	//----- nvinfo : EIATTR_CUDA_API_VERSION
	.align		4
        /*0000*/ 	.byte	0x04, 0x37
        /*0002*/ 	.short	(.L_11 - .L_10)
.L_10:
        /*0004*/ 	.word	0x0000007c


	//----- nvinfo : EIATTR_KPARAM_INFO
	.align		4
.L_11:
        /*0008*/ 	.byte	0x04, 0x17
        /*000a*/ 	.short	(.L_13 - .L_12)
.L_12:
        /*000c*/ 	.word	0x00000000
        /*0010*/ 	.short	0x0006
        /*0012*/ 	.short	0x0030
        /*0014*/ 	.byte	0x00, 0xf0, 0x11, 0x00


	//----- nvinfo : EIATTR_KPARAM_INFO
	.align		4
.L_13:
        /*0018*/ 	.byte	0x04, 0x17
        /*001a*/ 	.short	(.L_15 - .L_14)
.L_14:
        /*001c*/ 	.word	0x00000000
        /*0020*/ 	.short	0x0005
        /*0022*/ 	.short	0x0028
        /*0024*/ 	.byte	0x00, 0xf4, 0x21, 0x00


	//----- nvinfo : EIATTR_KPARAM_INFO
	.align		4
.L_15:
        /*0028*/ 	.byte	0x04, 0x17
        /*002a*/ 	.short	(.L_17 - .L_16)
.L_16:
        /*002c*/ 	.word	0x00000000
        /*0030*/ 	.short	0x0004
        /*0032*/ 	.short	0x0020
        /*0034*/ 	.byte	0x00, 0xf4, 0x21, 0x00


	//----- nvinfo : EIATTR_KPARAM_INFO
	.align		4
.L_17:
        /*0038*/ 	.byte	0x04, 0x17
        /*003a*/ 	.short	(.L_19 - .L_18)
.L_18:
        /*003c*/ 	.word	0x00000000
        /*0040*/ 	.short	0x0003
        /*0042*/ 	.short	0x0018
        /*0044*/ 	.byte	0x00, 0xf4, 0x21, 0x00


	//----- nvinfo : EIATTR_KPARAM_INFO
	.align		4
.L_19:
        /*0048*/ 	.byte	0x04, 0x17
        /*004a*/ 	.short	(.L_21 - .L_20)
.L_20:
        /*004c*/ 	.word	0x00000000
        /*0050*/ 	.short	0x0002
        /*0052*/ 	.short	0x0010
        /*0054*/ 	.byte	0x00, 0xf4, 0x21, 0x00


	//----- nvinfo : EIATTR_KPARAM_INFO
	.align		4
.L_21:
        /*0058*/ 	.byte	0x04, 0x17
        /*005a*/ 	.short	(.L_23 - .L_22)
.L_22:
        /*005c*/ 	.word	0x00000000
        /*0060*/ 	.short	0x0001
        /*0062*/ 	.short	0x0008
        /*0064*/ 	.byte	0x00, 0xf4, 0x21, 0x00


	//----- nvinfo : EIATTR_KPARAM_INFO
	.align		4
.L_23:
        /*0068*/ 	.byte	0x04, 0x17
        /*006a*/ 	.short	(.L_25 - .L_24)
.L_24:
        /*006c*/ 	.word	0x00000000
        /*0070*/ 	.short	0x0000
        /*0072*/ 	.short	0x0000
        /*0074*/ 	.byte	0x00, 0xf4, 0x21, 0x00


	//----- nvinfo : EIATTR_SPARSE_MMA_MASK
	.align		4
.L_25:
        /*0078*/ 	.byte	0x03, 0x50
        /*007a*/ 	.short	0x0000


	//----- nvinfo : EIATTR_MAXREG_COUNT
	.align		4
        /*007c*/ 	.byte	0x03, 0x1b
        /*007e*/ 	.short	0x00ff


	//----- nvinfo : EIATTR_EXIT_INSTR_OFFSETS
	.align		4
        /*0080*/ 	.byte	0x04, 0x1c
        /*0082*/ 	.short	(.L_27 - .L_26)


	//   ....[0]....
.L_26:
        /*0084*/ 	.word	0x00000420


	//   ....[1]....
        /*0088*/ 	.word	0x00000440


	//----- nvinfo : EIATTR_REQNTID
	.align		4
.L_27:
        /*008c*/ 	.byte	0x04, 0x10
        /*008e*/ 	.short	(.L_29 - .L_28)
.L_28:
        /*0090*/ 	.word	0x00000080
        /*0094*/ 	.word	0x00000001
        /*0098*/ 	.word	0x00000001


	//----- nvinfo : EIATTR_CBANK_PARAM_SIZE
	.align		4
.L_29:
        /*009c*/ 	.byte	0x03, 0x19
        /*009e*/ 	.short	0x0034


	//----- nvinfo : EIATTR_PARAM_CBANK
	.align		4
        /*00a0*/ 	.byte	0x04, 0x0a
        /*00a2*/ 	.short	(.L_31 - .L_30)
	.align		4
.L_30:
        /*00a4*/ 	.word	index@(.nv.constant0.triton_poi_fused__native_batch_norm_legit_no_training_relu_8)
        /*00a8*/ 	.short	0x0210
        /*00aa*/ 	.short	0x0034


	//----- nvinfo : EIATTR_SW_WAR
	.align		4
.L_31:
        /*00ac*/ 	.byte	0x04, 0x36
        /*00ae*/ 	.short	(.L_33 - .L_32)
.L_32:
        /*00b0*/ 	.word	0x00000008
.L_33:


//--------------------- .nv.callgraph             --------------------------
	.section	.nv.callgraph,"",@"SHT_CUDA_CALLGRAPH"
	.align	4
	.sectionentsize	8
	.align		4
        /*0000*/ 	.word	0x00000000
	.align		4
        /*0004*/ 	.word	0xffffffff
	.align		4
        /*0008*/ 	.word	0x00000000
	.align		4
        /*000c*/ 	.word	0xfffffffe
	.align		4
        /*0010*/ 	.word	0x00000000
	.align		4
        /*0014*/ 	.word	0xfffffffd
	.align		4
        /*0018*/ 	.word	0x00000000
	.align		4
        /*001c*/ 	.word	0xfffffffc


//--------------------- .nv.constant4             --------------------------
	.section	.nv.constant4,"a",@progbits
	.align	8
	.align		8
.nv.constant4:
        /*0000*/ 	.dword	_$_str
	.align		8
        /*0008*/ 	.dword	_$_str_$_2


//--------------------- .text.triton_poi_fused__native_batch_norm_legit_no_training_relu_8 --------------------------
	.section	.text.triton_poi_fused__native_batch_norm_legit_no_training_relu_8,"ax",@progbits
	.align	128
        .global         triton_poi_fused__native_batch_norm_legit_no_training_relu_8
        .type           triton_poi_fused__native_batch_norm_legit_no_training_relu_8,@function
        .size           triton_poi_fused__native_batch_norm_legit_no_training_relu_8,(.L_x_1 - triton_poi_fused__native_batch_norm_legit_no_training_relu_8)
        .other          triton_poi_fused__native_batch_norm_legit_no_training_relu_8,@"STO_CUDA_ENTRY STV_DEFAULT"
triton_poi_fused__native_batch_norm_legit_no_training_relu_8:
.text.triton_poi_fused__native_batch_norm_legit_no_training_relu_8:
[----:B------:R-:W0:Y:S01]  /*0000*/  LDC R1, c[0x0][0x28] ;  /* 0x00000a00ff017b82 */ /* 0x000e220000000800 */
[----:B------:R-:W1:Y:S07]  /*0010*/  S2R R0, SR_TID.X ;  /* 0x0000000000007919 */ /* 0x000e6e0000002100 */
[----:B------:R-:W2:Y:S01]  /*0020*/  LDC.64 R12, c[0x0][0x220] ;  /* 0x00008800ff0c7b82 */ /* 0x000ea20000000a00 */
[----:B------:R-:W-:Y:S01]  /*0030*/  CS2R R4, SRZ ;  /* 0x0000000000047805 */ /* 0x000fe2000001ff00 */
[----:B------:R-:W-:Y:S01]  /*0040*/  ULDC.64 UR4, c[0x0][0x208] ;  /* 0x0000820000047ab9 */ /* 0x000fe20000000a00 */
[----:B------:R-:W3:Y:S05]  /*0050*/  S2R R3, SR_CTAID.X ;  /* 0x0000000000037919 */ /* 0x000eea0000002500 */
[----:B------:R-:W4:Y:S08]  /*0060*/  LDC.64 R16, c[0x0][0x210] ;  /* 0x00008400ff107b82 */ /* 0x000f300000000a00 */
[----:B------:R-:W5:Y:S08]  /*0070*/  LDC.64 R18, c[0x0][0x218] ;  /* 0x00008600ff127b82 */ /* 0x000f700000000a00 */
[----:B------:R-:W5:Y:S01]  /*0080*/  LDC.64 R20, c[0x0][0x228] ;  /* 0x00008a00ff147b82 */ /* 0x000f620000000a00 */
[----:B-1----:R-:W-:-:S07]  /*0090*/  SHF.L.U32 R0, R0, 0x1, RZ ;  /* 0x0000000100007819 */ /* 0x002fce00000006ff */
[----:B------:R-:W1:Y:S01]  /*00a0*/  LDC.64 R10, c[0x0][0x230] ;  /* 0x00008c00ff0a7b82 */ /* 0x000e620000000a00 */
[----:B------:R-:W-:-:S04]  /*00b0*/  LOP3.LUT R0, R0, 0xfe, RZ, 0xc0, !PT ;  /* 0x000000fe00007812 */ /* 0x000fc800078ec0ff */
[----:B---3--:R-:W-:-:S04]  /*00c0*/  LEA R2, R3, R0, 0x8 ;  /* 0x0000000003027211 */ /* 0x008fc800078e40ff */
[C---:B------:R-:W-:Y:S01]  /*00d0*/  ISETP.GE.AND P0, PT, R2.reuse, 0x180, PT ;  /* 0x000001800200780c */ /* 0x040fe20003f06270 */
[----:B------:R-:W-:-:S05]  /*00e0*/  IMAD.HI R3, R2, 0x2aaaaaab, RZ ;  /* 0x2aaaaaab02037827 */ /* 0x000fca00078e02ff */
[----:B------:R-:W-:-:S04]  /*00f0*/  SHF.R.U32.HI R0, RZ, 0x1f, R3 ;  /* 0x0000001fff007819 */ /* 0x000fc80000011603 */
[----:B------:R-:W-:-:S05]  /*0100*/  LEA.HI.SX32 R3, R3, R0, 0x1c ;  /* 0x0000000003037211 */ /* 0x000fca00078fe2ff */
[----:B------:R-:W-:-:S04]  /*0110*/  IMAD R0, R3, -0x60, R2 ;  /* 0xffffffa003007824 */ /* 0x000fc800078e0202 */
[----:B--2---:R-:W-:-:S05]  /*0120*/  IMAD.WIDE R12, R0, 0x4, R12 ;  /* 0x00000004000c7825 */ /* 0x004fca00078e020c */
[----:B------:R2:W3:Y:S01]  /*0130*/  @!P0 LDG.E.EL.64 R4, desc[UR4][R12.64] ;  /* 0x000000040c048981 */ /* 0x0004e2000c2e1b00 */
[----:B------:R-:W-:Y:S02]  /*0140*/  CS2R R6, SRZ ;  /* 0x0000000000067805 */ /* 0x000fe4000001ff00 */
[----:B------:R-:W-:Y:S01]  /*0150*/  CS2R R8, SRZ ;  /* 0x0000000000087805 */ /* 0x000fe2000001ff00 */
[----:B----4-:R-:W-:-:S04]  /*0160*/  IMAD.WIDE R16, R2, 0x4, R16 ;  /* 0x0000000402107825 */ /* 0x010fc800078e0210 */
[C---:B-----5:R-:W-:Y:S01]  /*0170*/  IMAD.WIDE R18, R0.reuse, 0x4, R18 ;  /* 0x0000000400127825 */ /* 0x060fe200078e0212 */
[----:B------:R4:W5:Y:S01]  /*0180*/  @!P0 LDG.E.64 R6, desc[UR4][R16.64] ;  /* 0x0000000410068981 */ /* 0x000962000c1e1b00 */
[----:B------:R-:W-:Y:S02]  /*0190*/  CS2R R14, SRZ ;  /* 0x00000000000e7805 */ /* 0x000fe4000001ff00 */
[----:B--2---:R-:W-:Y:S01]  /*01a0*/  CS2R R12, SRZ ;  /* 0x00000000000c7805 */ /* 0x004fe2000001ff00 */
[----:B------:R-:W5:Y:S01]  /*01b0*/  @!P0 LDG.E.EL.64 R8, desc[UR4][R18.64] ;  /* 0x0000000412088981 */ /* 0x000f62000c2e1b00 */
[----:B0-----:R-:W-:-:S04]  /*01c0*/  IMAD.WIDE R20, R0, 0x4, R20 ;  /* 0x0000000400147825 */ /* 0x001fc800078e0214 */
[----:B-1----:R-:W-:Y:S01]  /*01d0*/  IMAD.WIDE R10, R0, 0x4, R10 ;  /* 0x00000004000a7825 */ /* 0x002fe200078e020a */
[----:B------:R-:W2:Y:S04]  /*01e0*/  @!P0 LDG.E.EL.64 R12, desc[UR4][R20.64] ;  /* 0x00000004140c8981 */ /* 0x000ea8000c2e1b00 */
[----:B------:R0:W2:Y:S01]  /*01f0*/  @!P0 LDG.E.EL.64 R14, desc[UR4][R10.64] ;  /* 0x000000040a0e8981 */ /* 0x0000a2000c2e1b00 */
[----:B----4-:R-:W-:Y:S01]  /*0200*/  HFMA2.MMA R17, -RZ, RZ, 1.625, 0 ;  /* 0x3e800000ff117435 */ /* 0x010fe200000001ff */
[----:B------:R-:W-:Y:S02]  /*0210*/  IMAD R3, R3, 0x1e4, R0 ;  /* 0x000001e403037824 */ /* 0x000fe400078e0200 */
[----:B---3--:R-:W-:Y:S01]  /*0220*/  FADD R4, R4, 9.9999997473787516356e-06 ;  /* 0x3727c5ac04047421 */ /* 0x008fe20000000000 */
[----:B------:R-:W-:-:S03]  /*0230*/  FADD R5, R5, 9.9999997473787516356e-06 ;  /* 0x3727c5ac05057421 */ /* 0x000fc60000000000 */
[----:B------:R-:W1:Y:S08]  /*0240*/  MUFU.SQRT R2, R4 ;  /* 0x0000000400027308 */ /* 0x000e700000002000 */
[----:B------:R3:W4:Y:S01]  /*0250*/  MUFU.SQRT R16, R5 ;  /* 0x0000000500107308 */ /* 0x0007220000002000 */
[----:B-----5:R-:W-:Y:S01]  /*0260*/  FADD R7, -R9, R7 ;  /* 0x0000000709077221 */ /* 0x020fe20000000100 */
[----:B------:R-:W-:Y:S01]  /*0270*/  FADD R6, -R8, R6 ;  /* 0x0000000608067221 */ /* 0x000fe20000000100 */
[----:B-1----:R-:W-:-:S02]  /*0280*/  FSETP.GT.AND P1, PT, R2, 8.50705917302346158658e+37, PT ;  /* 0x7e8000000200780b */ /* 0x002fc40003f24000 */
[----:B------:R-:W-:Y:S01]  /*0290*/  FSETP.GEU.AND P3, PT, R2, 1.175494350822287508e-38, PT ;  /* 0x008000000200780b */ /* 0x000fe20003f6e000 */
[----:B---3--:R-:W1:Y:S01]  /*02a0*/  LDC.64 R4, c[0x0][0x238] ;  /* 0x00008e00ff047b82 */ /* 0x008e620000000a00 */
[C---:B0-----:R-:W-:Y:S02]  /*02b0*/  FSEL R11, R17.reuse, 1, P1 ;  /* 0x3f800000110b7808 */ /* 0x041fe40000800000 */
[C---:B----4-:R-:W-:Y:S02]  /*02c0*/  FSETP.GT.AND P2, PT, R16.reuse, 8.50705917302346158658e+37, PT ;  /* 0x7e8000001000780b */ /* 0x050fe40003f44000 */
[----:B------:R-:W-:Y:S02]  /*02d0*/  FSETP.GEU.AND P4, PT, R16, 1.175494350822287508e-38, PT ;  /* 0x008000001000780b */ /* 0x000fe40003f8e000 */
[----:B------:R-:W-:-:S03]  /*02e0*/  FSEL R17, R17, 1, P2 ;  /* 0x3f80000011117808 */ /* 0x000fc60001000000 */
[----:B------:R-:W-:Y:S02]  /*02f0*/  @P1 FMUL R2, R2, 0.25 ;  /* 0x3e80000002021820 */ /* 0x000fe40000400000 */
[----:B------:R-:W-:Y:S02]  /*0300*/  @!P3 FMUL R11, R11, 16777216 ;  /* 0x4b8000000b0bb820 */ /* 0x000fe40000400000 */
[----:B------:R-:W-:Y:S02]  /*0310*/  @!P3 FMUL R2, R2, 16777216 ;  /* 0x4b8000000202b820 */ /* 0x000fe40000400000 */
[----:B------:R-:W-:-:S04]  /*0320*/  @P2 FMUL R16, R16, 0.25 ;  /* 0x3e80000010102820 */ /* 0x000fc80000400000 */
[----:B------:R-:W0:Y:S01]  /*0330*/  MUFU.RCP R2, R2 ;  /* 0x0000000200027308 */ /* 0x000e220000001000 */
[----:B------:R-:W-:Y:S01]  /*0340*/  @!P4 FMUL R17, R17, 16777216 ;  /* 0x4b8000001111c820 */ /* 0x000fe20000400000 */
[----:B------:R-:W-:Y:S01]  /*0350*/  @!P4 FMUL R16, R16, 16777216 ;  /* 0x4b8000001010c820 */ /* 0x000fe20000400000 */
[----:B-1----:R-:W-:-:S05]  /*0360*/  IMAD.WIDE R4, R3, 0x4, R4 ;  /* 0x0000000403047825 */ /* 0x002fca00078e0204 */
[----:B------:R-:W1:Y:S01]  /*0370*/  MUFU.RCP R16, R16 ;  /* 0x0000001000107308 */ /* 0x000e620000001000 */
[----:B0-----:R-:W-:-:S04]  /*0380*/  FMUL R11, R2, R11 ;  /* 0x0000000b020b7220 */ /* 0x001fc80000400000 */
[----:B------:R-:W-:Y:S01]  /*0390*/  FMUL R11, R6, R11 ;  /* 0x0000000b060b7220 */ /* 0x000fe20000400000 */
[----:B-1----:R-:W-:-:S03]  /*03a0*/  FMUL R2, R16, R17 ;  /* 0x0000001110027220 */ /* 0x002fc60000400000 */
[----:B--2---:R-:W-:Y:S01]  /*03b0*/  FFMA R11, R11, R12, R14 ;  /* 0x0000000c0b0b7223 */ /* 0x004fe2000000000e */
[----:B------:R-:W-:-:S04]  /*03c0*/  FMUL R2, R7, R2 ;  /* 0x0000000207027220 */ /* 0x000fc80000400000 */
[----:B------:R-:W-:Y:S01]  /*03d0*/  FSETP.GEU.AND P1, PT, R11, RZ, PT ;  /* 0x000000ff0b00720b */ /* 0x000fe20003f2e000 */
[----:B------:R-:W-:-:S03]  /*03e0*/  FFMA R2, R2, R13, R15 ;  /* 0x0000000d02027223 */ /* 0x000fc6000000000f */
[----:B------:R-:W-:Y:S02]  /*03f0*/  FSEL R6, R11, RZ, P1 ;  /* 0x000000ff0b067208 */ /* 0x000fe40000800000 */
[----:B------:R-:W-:-:S04]  /*0400*/  FSETP.GEU.AND P2, PT, R2, RZ, PT ;  /* 0x000000ff0200720b */ /* 0x000fc80003f4e000 */
[----:B------:R-:W-:Y:S01]  /*0410*/  FSEL R7, R2, RZ, P2 ;  /* 0x000000ff02077208 */ /* 0x000fe20001000000 */
[----:B------:R-:W-:Y:S08]  /*0420*/  @P0 EXIT ;  /* 0x000000000000094d */ /* 0x000ff00003800000 */
[----:B------:R-:W-:Y:S01]  /*0430*/  STG.E.64 desc[UR4][R4.64], R6 ;  /* 0x0000000604007986 */ /* 0x000fe2000c101b04 */
[----:B------:R-:W-:Y:S05]  /*0440*/  EXIT ;  /* 0x000000000000794d */ /* 0x000fea0003800000 */
.L_x_0:
[----:B------:R-:W-:-:S00]  /*0450*/  BRA `(.L_x_0) ;  /* 0xfffffffc00fc7947 */ /* 0x000fc0000383ffff */
[----:B------:R-:W-:-:S00]  /*0460*/  NOP ;  /* 0x0000000000007918 */ /* 0x000fc00000000000 */
        /* <DEDUP_REMOVED lines=9> */
.L_x_1:


//--------------------- .nv.global.init           --------------------------
	.section	.nv.global.init,"aw",@progbits
.nv.global.init:
	.type		_$_str,@object
	.size		_$_str,(_$_str_$_2 - _$_str)
_$_str:
        /*0000*/ 	.byte	0x5f, 0x5f, 0x43, 0x55, 0x44, 0x41, 0x5f, 0x46, 0x54, 0x5a, 0x00
	.type		_$_str_$_2,@object
	.size		_$_str_$_2,(.L_1 - _$_str_$_2)
_$_str_$_2:
        /*000b*/ 	.byte	0x5f, 0x5f, 0x43, 0x55, 0x44, 0x41, 0x5f, 0x50, 0x52, 0x45, 0x43, 0x5f, 0x53, 0x51, 0x52, 0x54
        /*001b*/ 	.byte	0x00
.L_1:


//--------------------- .nv.constant0.triton_poi_fused__native_batch_norm_legit_no_training_relu_8 --------------------------
	.section	.nv.constant0.triton_poi_fused__native_batch_norm_legit_no_training_relu_8,"a",@progbits
	.sectionflags	@""
	.align	4
.nv.constant0.triton_poi_fused__native_batch_norm_legit_no_training_relu_8:
	.zero		580
